//
// Generated by NVIDIA NVVM Compiler
//
// Compiler Build ID: CL-36424714
// Cuda compilation tools, release 13.0, V13.0.88
// Based on NVVM 20.0.0
//

.version 9.0
.target sm_100
.address_size 64

	// .globl	_Z11expf_kernelPKfPfi

.visible .entry _Z11expf_kernelPKfPfi(
	.param .u64 .ptr .align 1 _Z11expf_kernelPKfPfi_param_0,
	.param .u64 .ptr .align 1 _Z11expf_kernelPKfPfi_param_1,
	.param .u32 _Z11expf_kernelPKfPfi_param_2
)
{
	.reg .pred 	%p<2>;
	.reg .b32 	%r<8>;
	.reg .b32 	%f<14>;
	.reg .b64 	%rd<8>;

	ld.param.u64 	%rd1, [_Z11expf_kernelPKfPfi_param_0];
	ld.param.u64 	%rd2, [_Z11expf_kernelPKfPfi_param_1];
	ld.param.u32 	%r2, [_Z11expf_kernelPKfPfi_param_2];
	mov.u32 	%r3, %ctaid.x;
	mov.u32 	%r4, %ntid.x;
	mov.u32 	%r5, %tid.x;
	mad.lo.s32 	%r1, %r3, %r4, %r5;
	setp.ge.s32 	%p1, %r1, %r2;
	@%p1 bra 	$L__BB0_2;
	cvta.to.global.u64 	%rd3, %rd1;
	cvta.to.global.u64 	%rd4, %rd2;
	mul.wide.s32 	%rd5, %r1, 4;
	add.s64 	%rd6, %rd3, %rd5;
	ld.global.f32 	%f1, [%rd6];
	fma.rn.f32 	%f2, %f1, 0f3BBB989D, 0f3F000000;
	cvt.sat.f32.f32 	%f3, %f2;
	mov.f32 	%f4, 0f4B400001;
	mov.f32 	%f5, 0f437C0000;
	fma.rm.f32 	%f6, %f3, %f5, %f4;
	add.f32 	%f7, %f6, 0fCB40007F;
	neg.f32 	%f8, %f7;
	fma.rn.f32 	%f9, %f1, 0f3FB8AA3B, %f8;
	fma.rn.f32 	%f10, %f1, 0f32A57060, %f9;
	mov.b32 	%r6, %f6;
	shl.b32 	%r7, %r6, 23;
	mov.b32 	%f11, %r7;
	ex2.approx.ftz.f32 	%f12, %f10;
	mul.f32 	%f13, %f12, %f11;
	add.s64 	%rd7, %rd4, %rd5;
	st.global.f32 	[%rd7], %f13;
$L__BB0_2:
	ret;

}
	// .globl	_Z15fast_exp_kernelPKfPfi
.visible .entry _Z15fast_exp_kernelPKfPfi(
	.param .u64 .ptr .align 1 _Z15fast_exp_kernelPKfPfi_param_0,
	.param .u64 .ptr .align 1 _Z15fast_exp_kernelPKfPfi_param_1,
	.param .u32 _Z15fast_exp_kernelPKfPfi_param_2
)
{
	.reg .pred 	%p<2>;
	.reg .b32 	%r<6>;
	.reg .b32 	%f<4>;
	.reg .b64 	%rd<8>;

	ld.param.u64 	%rd1, [_Z15fast_exp_kernelPKfPfi_param_0];
	ld.param.u64 	%rd2, [_Z15fast_exp_kernelPKfPfi_param_1];
	ld.param.u32 	%r2, [_Z15fast_exp_kernelPKfPfi_param_2];
	mov.u32 	%r3, %ctaid.x;
	mov.u32 	%r4, %ntid.x;
	mov.u32 	%r5, %tid.x;
	mad.lo.s32 	%r1, %r3, %r4, %r5;
	setp.ge.s32 	%p1, %r1, %r2;
	@%p1 bra 	$L__BB1_2;
	cvta.to.global.u64 	%rd3, %rd1;
	cvta.to.global.u64 	%rd4, %rd2;
	mul.wide.s32 	%rd5, %r1, 4;
	add.s64 	%rd6, %rd3, %rd5;
	ld.global.f32 	%f1, [%rd6];
	mul.f32 	%f2, %f1, 0f3FB8AA3B;
	ex2.approx.f32 	%f3, %f2;
	add.s64 	%rd7, %rd4, %rd5;
	st.global.f32 	[%rd7], %f3;
$L__BB1_2:
	ret;

}


// ===== COMPILED SASS (sm_100) =====

	.target	sm_100

	.elftype	@"ET_EXEC"


//--------------------- .note.nv.tkinfo           --------------------------
	.section	.note.nv.tkinfo,"",@"SHT_NOTE"
	.sectionflags	@"SHF_NOTE_NV_TKINFO"
	.tkinfo
        /*0018*/ 	.word	0x00000002
        /*0030*/ 	.string	""
        /*0030*/ 	.string	"ptxas"
        /*0030*/ 	.string	"Cuda compilation tools, release 13.0, V13.0.88"
        /*0030*/ 	.string	"Build cuda_13.0.r13.0/compiler.36424714_0"
        /*0030*/ 	.string	"-arch sm_100 -m 64 "



//--------------------- .note.nv.cuinfo           --------------------------
	.section	.note.nv.cuinfo,"",@"SHT_NOTE"
	.sectionflags	@"SHF_NOTE_NV_CUINFO"
        /*0018*/ 	.short	0x0002
        /*001a*/ 	.short	0x0064
        /*001c*/ 	.short	0x0082
	.zero		2


//--------------------- .nv.info                  --------------------------
	.section	.nv.info,"",@"SHT_CUDA_INFO"
	.align	4


	//----- nvinfo : EIATTR_REGCOUNT
	.align		4
        /*0000*/ 	.byte	0x04, 0x2f
        /*0002*/ 	.short	(.L_1 - .L_0)
	.align		4
.L_0:
        /*0004*/ 	.word	index@(_Z11expf_kernelPKfPfi)
        /*0008*/ 	.word	0x0000000c


	//----- nvinfo : EIATTR_FRAME_SIZE
	.align		4
.L_1:
        /*000c*/ 	.byte	0x04, 0x11
        /*000e*/ 	.short	(.L_3 - .L_2)
	.align		4
.L_2:
        /*0010*/ 	.word	index@(_Z11expf_kernelPKfPfi)
        /*0014*/ 	.word	0x00000000


	//----- nvinfo : EIATTR_REGCOUNT
	.align		4
.L_3:
        /*0018*/ 	.byte	0x04, 0x2f
        /*001a*/ 	.short	(.L_5 - .L_4)
	.align		4
.L_4:
        /*001c*/ 	.word	index@(_Z15fast_exp_kernelPKfPfi)
        /*0020*/ 	.word	0x0000000c


	//----- nvinfo : EIATTR_FRAME_SIZE
	.align		4
.L_5:
        /*0024*/ 	.byte	0x04, 0x11
        /*0026*/ 	.short	(.L_7 - .L_6)
	.align		4
.L_6:
        /*0028*/ 	.word	index@(_Z15fast_exp_kernelPKfPfi)
        /*002c*/ 	.word	0x00000000


	//----- nvinfo : EIATTR_MIN_STACK_SIZE
	.align		4
.L_7:
        /*0030*/ 	.byte	0x04, 0x12
        /*0032*/ 	.short	(.L_9 - .L_8)
	.align		4
.L_8:
        /*0034*/ 	.word	index@(_Z15fast_exp_kernelPKfPfi)
        /*0038*/ 	.word	0x00000000


	//----- nvinfo : EIATTR_MIN_STACK_SIZE
	.align		4
.L_9:
        /*003c*/ 	.byte	0x04, 0x12
        /*003e*/ 	.short	(.L_11 - .L_10)
	.align		4
.L_10:
        /*0040*/ 	.word	index@(_Z11expf_kernelPKfPfi)
        /*0044*/ 	.word	0x00000000
.L_11:


//--------------------- .nv.compat                --------------------------
	.section	.nv.compat,"",@"SHT_CUDA_COMPAT_INFO"
	.align	4
        /*0000*/ 	.byte	0x02, 0x09, 0x00, 0x00, 0x02, 0x02, 0x01, 0x00, 0x02, 0x05, 0x05, 0x00, 0x03, 0x07, 0x01, 0x01
        /*0010*/ 	.byte	0x02, 0x03, 0x00, 0x00, 0x02, 0x06, 0x01, 0x00, 0x04, 0x0b, 0x08, 0x00, 0x01, 0x00, 0x00, 0x00
        /*0020*/ 	.byte	0x00, 0x00, 0x00, 0x00


//--------------------- .nv.info._Z15fast_exp_kernelPKfPfi --------------------------
	.section	.nv.info._Z15fast_exp_kernelPKfPfi,"",@"SHT_CUDA_INFO"
	.sectionflags	@""
	.align	4


	//----- nvinfo : EIATTR_CUDA_API_VERSION
	.align		4
        /*0000*/ 	.byte	0x04, 0x37
        /*0002*/ 	.short	(.L_13 - .L_12)
.L_12:
        /*0004*/ 	.word	0x00000082


	//----- nvinfo : EIATTR_KPARAM_INFO
	.align		4
.L_13:
        /*0008*/ 	.byte	0x04, 0x17
        /*000a*/ 	.short	(.L_15 - .L_14)
.L_14:
        /*000c*/ 	.word	0x00000000
        /*0010*/ 	.short	0x0002
        /*0012*/ 	.short	0x0010
        /*0014*/ 	.byte	0x00, 0xf0, 0x11, 0x00


	//----- nvinfo : EIATTR_KPARAM_INFO
	.align		4
.L_15:
        /*0018*/ 	.byte	0x04, 0x17
        /*001a*/ 	.short	(.L_17 - .L_16)
.L_16:
        /*001c*/ 	.word	0x00000000
        /*0020*/ 	.short	0x0001
        /*0022*/ 	.short	0x0008
        /*0024*/ 	.byte	0x00, 0xf5, 0x21, 0x00


	//----- nvinfo : EIATTR_KPARAM_INFO
	.align		4
.L_17:
        /*0028*/ 	.byte	0x04, 0x17
        /*002a*/ 	.short	(.L_19 - .L_18)
.L_18:
        /*002c*/ 	.word	0x00000000
        /*0030*/ 	.short	0x0000
        /*0032*/ 	.short	0x0000
        /*0034*/ 	.byte	0x00, 0xf5, 0x21, 0x00


	//----- nvinfo : EIATTR_SPARSE_MMA_MASK
	.align		4
.L_19:
        /*0038*/ 	.byte	0x03, 0x50
        /*003a*/ 	.short	0x0000


	//----- nvinfo : EIATTR_MAXREG_COUNT
	.align		4
        /*003c*/ 	.byte	0x03, 0x1b
        /*003e*/ 	.short	0x00ff


	//----- nvinfo : EIATTR_MERCURY_ISA_VERSION
	.align		4
        /*0040*/ 	.byte	0x03, 0x5f
        /*0042*/ 	.short	0x0101


	//----- nvinfo : EIATTR_VRC_CTA_INIT_COUNT
	.align		4
        /*0044*/ 	.byte	0x02, 0x4a
	.zero		1
	.zero		1


	//----- nvinfo : EIATTR_EXIT_INSTR_OFFSETS
	.align		4
        /*0048*/ 	.byte	0x04, 0x1c
        /*004a*/ 	.short	(.L_21 - .L_20)


	//   ....[0]....
.L_20:
        /*004c*/ 	.word	0x00000070


	//   ....[1]....
        /*0050*/ 	.word	0x00000140


	//----- nvinfo : EIATTR_CBANK_PARAM_SIZE
	.align		4
.L_21:
        /*0054*/ 	.byte	0x03, 0x19
        /*0056*/ 	.short	0x0014


	//----- nvinfo : EIATTR_PARAM_CBANK
	.align		4
        /*0058*/ 	.byte	0x04, 0x0a
        /*005a*/ 	.short	(.L_23 - .L_22)
	.align		4
.L_22:
        /*005c*/ 	.word	index@(.nv.constant0._Z15fast_exp_kernelPKfPfi)
        /*0060*/ 	.short	0x0380
        /*0062*/ 	.short	0x0014


	//----- nvinfo : EIATTR_SW_WAR
	.align		4
.L_23:
        /*0064*/ 	.byte	0x04, 0x36
        /*0066*/ 	.short	(.L_25 - .L_24)
.L_24:
        /*0068*/ 	.word	0x00000008
.L_25:


//--------------------- .nv.info._Z11expf_kernelPKfPfi --------------------------
	.section	.nv.info._Z11expf_kernelPKfPfi,"",@"SHT_CUDA_INFO"
	.sectionflags	@""
	.align	4


	//----- nvinfo : EIATTR_CUDA_API_VERSION
	.align		4
        /*0000*/ 	.byte	0x04, 0x37
        /*0002*/ 	.short	(.L_27 - .L_26)
.L_26:
        /*0004*/ 	.word	0x00000082


	//----- nvinfo : EIATTR_KPARAM_INFO
	.align		4
.L_27:
        /*0008*/ 	.byte	0x04, 0x17
        /*000a*/ 	.short	(.L_29 - .L_28)
.L_28:
        /*000c*/ 	.word	0x00000000
        /*0010*/ 	.short	0x0002
        /*0012*/ 	.short	0x0010
        /*0014*/ 	.byte	0x00, 0xf0, 0x11, 0x00


	//----- nvinfo : EIATTR_KPARAM_INFO
	.align		4
.L_29:
        /*0018*/ 	.byte	0x04, 0x17
        /*001a*/ 	.short	(.L_31 - .L_30)
.L_30:
        /*001c*/ 	.word	0x00000000
        /*0020*/ 	.short	0x0001
        /*0022*/ 	.short	0x0008
        /*0024*/ 	.byte	0x00, 0xf5, 0x21, 0x00


	//----- nvinfo : EIATTR_KPARAM_INFO
	.align		4
.L_31:
        /*0028*/ 	.byte	0x04, 0x17
        /*002a*/ 	.short	(.L_33 - .L_32)
.L_32:
        /*002c*/ 	.word	0x00000000
        /*0030*/ 	.short	0x0000
        /*0032*/ 	.short	0x0000
        /*0034*/ 	.byte	0x00, 0xf5, 0x21, 0x00


	//----- nvinfo : EIATTR_SPARSE_MMA_MASK
	.align		4
.L_33:
        /*0038*/ 	.byte	0x03, 0x50
        /*003a*/ 	.short	0x0000


	//----- nvinfo : EIATTR_MAXREG_COUNT
	.align		4
        /*003c*/ 	.byte	0x03, 0x1b
        /*003e*/ 	.short	0x00ff


	//----- nvinfo : EIATTR_MERCURY_ISA_VERSION
	.align		4
        /*0040*/ 	.byte	0x03, 0x5f
        /*0042*/ 	.short	0x0101


	//----- nvinfo : EIATTR_VRC_CTA_INIT_COUNT
	.align		4
        /*0044*/ 	.byte	0x02, 0x4a
	.zero		1
	.zero		1


	//----- nvinfo : EIATTR_EXIT_INSTR_OFFSETS
	.align		4
        /*0048*/ 	.byte	0x04, 0x1c
        /*004a*/ 	.short	(.L_35 - .L_34)


	//   ....[0]....
.L_34:
        /*004c*/ 	.word	0x00000070


	//   ....[1]....
        /*0050*/ 	.word	0x00000190


	//----- nvinfo : EIATTR_CBANK_PARAM_SIZE
	.align		4
.L_35:
        /*0054*/ 	.byte	0x03, 0x19
        /*0056*/ 	.short	0x0014


	//----- nvinfo : EIATTR_PARAM_CBANK
	.align		4
        /*0058*/ 	.byte	0x04, 0x0a
        /*005a*/ 	.short	(.L_37 - .L_36)
	.align		4
.L_36:
        /*005c*/ 	.word	index@(.nv.constant0._Z11expf_kernelPKfPfi)
        /*0060*/ 	.short	0x0380
        /*0062*/ 	.short	0x0014


	//----- nvinfo : EIATTR_SW_WAR
	.align		4
.L_37:
        /*0064*/ 	.byte	0x04, 0x36
        /*0066*/ 	.short	(.L_39 - .L_38)
.L_38:
        /*0068*/ 	.word	0x00000008
.L_39:


//--------------------- .nv.callgraph             --------------------------
	.section	.nv.callgraph,"",@"SHT_CUDA_CALLGRAPH"
	.align	4
	.sectionentsize	8
	.align		4
        /*0000*/ 	.word	0x00000000
	.align		4
        /*0004*/ 	.word	0xffffffff
	.align		4
        /*0008*/ 	.word	0x00000000
	.align		4
        /*000c*/ 	.word	0xfffffffe
	.align		4
        /*0010*/ 	.word	0x00000000
	.align		4
        /*0014*/ 	.word	0xfffffffd
	.align		4
        /*0018*/ 	.word	0x00000000
	.align		4
        /*001c*/ 	.word	0xfffffffc


//--------------------- .text._Z15fast_exp_kernelPKfPfi --------------------------
	.section	.text._Z15fast_exp_kernelPKfPfi,"ax",@progbits
	.align	128
        .global         _Z15fast_exp_kernelPKfPfi
        .type           _Z15fast_exp_kernelPKfPfi,@function
        .size           _Z15fast_exp_kernelPKfPfi,(.L_x_2 - _Z15fast_exp_kernelPKfPfi)
        .other          _Z15fast_exp_kernelPKfPfi,@"STO_CUDA_ENTRY STV_DEFAULT"
_Z15fast_exp_kernelPKfPfi:
.text._Z15fast_exp_kernelPKfPfi:
[----:B------:R-:W-:Y:S01]  /*0000*/  LDC R1, c[0x0][0x37c] ;  /* 0x0000df00ff017b82 */ /* 0x000fe20000000800 */
[----:B------:R-:W0:Y:S07]  /*0010*/  S2R R0, SR_TID.X ;  /* 0x0000000000007919 */ /* 0x000e2e0000002100 */
[----:B------:R-:W0:Y:S01]  /*0020*/  S2UR UR4, SR_CTAID.X ;  /* 0x00000000000479c3 */ /* 0x000e220000002500 */
[----:B------:R-:W1:Y:S07]  /*0030*/  LDCU UR5, c[0x0][0x390] ;  /* 0x00007200ff0577ac */ /* 0x000e6e0008000800 */
[----:B------:R-:W0:Y:S02]  /*0040*/  LDC R7, c[0x0][0x360] ;  /* 0x0000d800ff077b82 */ /* 0x000e240000000800 */
[----:B0-----:R-:W-:-:S05]  /*0050*/  IMAD R7, R7, UR4, R0 ;  /* 0x0000000407077c24 */ /* 0x001fca000f8e0200 */
[----:B-1----:R-:W-:-:S13]  /*0060*/  ISETP.GE.AND P0, PT, R7, UR5, PT ;  /* 0x0000000507007c0c */ /* 0x002fda000bf06270 */
[----:B------:R-:W-:Y:S05]  /*0070*/  @P0 EXIT ;  /* 0x000000000000094d */ /* 0x000fea0003800000 */
[----:B------:R-:W0:Y:S01]  /*0080*/  LDC.64 R2, c[0x0][0x380] ;  /* 0x0000e000ff027b82 */ /* 0x000e220000000a00 */
[----:B------:R-:W1:Y:S07]  /*0090*/  LDCU.64 UR4, c[0x0][0x358] ;  /* 0x00006b00ff0477ac */ /* 0x000e6e0008000a00 */
[----:B------:R-:W2:Y:S01]  /*00a0*/  LDC.64 R4, c[0x0][0x388] ;  /* 0x0000e200ff047b82 */ /* 0x000ea20000000a00 */
[----:B0-----:R-:W-:-:S06]  /*00b0*/  IMAD.WIDE R2, R7, 0x4, R2 ;  /* 0x0000000407027825 */ /* 0x001fcc00078e0202 */
[----:B-1----:R-:W3:Y:S01]  /*00c0*/  LDG.E R2, desc[UR4][R2.64] ;  /* 0x0000000402027981 */ /* 0x002ee2000c1e1900 */
[----:B--2---:R-:W-:-:S04]  /*00d0*/  IMAD.WIDE R4, R7, 0x4, R4 ;  /* 0x0000000407047825 */ /* 0x004fc800078e0204 */
[----:B---3--:R-:W-:-:S05]  /*00e0*/  FMUL R0, R2, 1.4426950216293334961 ;  /* 0x3fb8aa3b02007820 */ /* 0x008fca0000400000 */
[----:B------:R-:W-:-:S13]  /*00f0*/  FSETP.GEU.AND P0, PT, R0, -126, PT ;  /* 0xc2fc00000000780b */ /* 0x000fda0003f0e000 */
[----:B------:R-:W-:-:S04]  /*0100*/  @!P0 FMUL R0, R0, 0.5 ;  /* 0x3f00000000008820 */ /* 0x000fc80000400000 */
[----:B------:R-:W0:Y:S02]  /*0110*/  MUFU.EX2 R9, R0 ;  /* 0x0000000000097308 */ /* 0x000e240000000800 */
[----:B0-----:R-:W-:-:S05]  /*0120*/  @!P0 FMUL R9, R9, R9 ;  /* 0x0000000909098220 */ /* 0x001fca0000400000 */
[----:B------:R-:W-:Y:S01]  /*0130*/  STG.E desc[UR4][R4.64], R9 ;  /* 0x0000000904007986 */ /* 0x000fe2000c101904 */
[----:B------:R-:W-:Y:S05]  /*0140*/  EXIT ;  /* 0x000000000000794d */ /* 0x000fea0003800000 */
.L_x_0:
[----:B------:R-:W-:-:S00]  /*0150*/  BRA `(.L_x_0) ;  /* 0xfffffffc00fc7947 */ /* 0x000fc0000383ffff */
[----:B------:R-:W-:-:S00]  /*0160*/  NOP ;  /* 0x0000000000007918 */ /* 0x000fc00000000000 */
        /* <DEDUP_REMOVED lines=9> */
.L_x_2:


//--------------------- .text._Z11expf_kernelPKfPfi --------------------------
	.section	.text._Z11expf_kernelPKfPfi,"ax",@progbits
	.align	128
        .global         _Z11expf_kernelPKfPfi
        .type           _Z11expf_kernelPKfPfi,@function
        .size           _Z11expf_kernelPKfPfi,(.L_x_3 - _Z11expf_kernelPKfPfi)
        .other          _Z11expf_kernelPKfPfi,@"STO_CUDA_ENTRY STV_DEFAULT"
_Z11expf_kernelPKfPfi:
.text._Z11expf_kernelPKfPfi:
        /* <DEDUP_REMOVED lines=9> */
[----:B------:R-:W1:Y:S01]  /*0090*/  LDCU.64 UR4, c[0x0][0x358] ;  /* 0x00006b00ff0477ac */ /* 0x000e620008000a00 */
[----:B0-----:R-:W-:-:S06]  /*00a0*/  IMAD.WIDE R2, R7, 0x4, R2 ;  /* 0x0000000407027825 */ /* 0x001fcc00078e0202 */
[----:B-1----:R-:W2:Y:S01]  /*00b0*/  LDG.E R2, desc[UR4][R2.64] ;  /* 0x0000000402027981 */ /* 0x002ea2000c1e1900 */
[----:B------:R-:W-:Y:S01]  /*00c0*/  HFMA2 R5, -RZ, RZ, 0.96630859375, -0.0022525787353515625 ;  /* 0x3bbb989dff057431 */ /* 0x000fe200000001ff */
[----:B------:R-:W-:-:S04]  /*00d0*/  MOV R9, 0x437c0000 ;  /* 0x437c000000097802 */ /* 0x000fc80000000f00 */
[----:B--2---:R-:W-:Y:S02]  /*00e0*/  FFMA.SAT R0, R2, R5, 0.5 ;  /* 0x3f00000002007423 */ /* 0x004fe40000002005 */
[----:B------:R-:W0:Y:S02]  /*00f0*/  LDC.64 R4, c[0x0][0x388] ;  /* 0x0000e200ff047b82 */ /* 0x000e240000000a00 */
[----:B------:R-:W-:-:S04]  /*0100*/  FFMA.RM R0, R0, R9, 12582913 ;  /* 0x4b40000100007423 */ /* 0x000fc80000004009 */
[C---:B------:R-:W-:Y:S01]  /*0110*/  FADD R9, R0.reuse, -12583039 ;  /* 0xcb40007f00097421 */ /* 0x040fe20000000000 */
[----:B------:R-:W-:-:S03]  /*0120*/  SHF.L.U32 R0, R0, 0x17, RZ ;  /* 0x0000001700007819 */ /* 0x000fc600000006ff */
[----:B------:R-:W-:-:S04]  /*0130*/  FFMA R9, R2, 1.4426950216293334961, -R9 ;  /* 0x3fb8aa3b02097823 */ /* 0x000fc80000000809 */
[----:B------:R-:W-:-:S06]  /*0140*/  FFMA R9, R2, 1.925963033500011079e-08, R9 ;  /* 0x32a5706002097823 */ /* 0x000fcc0000000009 */
[----:B------:R-:W1:Y:S01]  /*0150*/  MUFU.EX2 R9, R9 ;  /* 0x0000000900097308 */ /* 0x000e620000000800 */
[----:B0-----:R-:W-:-:S04]  /*0160*/  IMAD.WIDE R2, R7, 0x4, R4 ;  /* 0x0000000407027825 */ /* 0x001fc800078e0204 */
[----:B-1----:R-:W-:-:S05]  /*0170*/  FMUL R5, R0, R9 ;  /* 0x0000000900057220 */ /* 0x002fca0000400000 */
[----:B------:R-:W-:Y:S01]  /*0180*/  STG.E desc[UR4][R2.64], R5 ;  /* 0x0000000502007986 */ /* 0x000fe2000c101904 */
[----:B------:R-:W-:Y:S05]  /*0190*/  EXIT ;  /* 0x000000000000794d */ /* 0x000fea0003800000 */
.L_x_1:
        /* <DEDUP_REMOVED lines=14> */
.L_x_3:


//--------------------- .nv.shared.reserved.0     --------------------------
	.section	.nv.shared.reserved.0,"aw",@nobits
	.weak		__nv_reservedSMEM_offset_0_alias
	.size		__nv_reservedSMEM_offset_0_alias, 0, 64
	.other		__nv_reservedSMEM_offset_0_alias,@"STO_CUDA_RESERVED_SHARED STV_DEFAULT"
__nv_reservedSMEM_offset_0_alias:
	.zero		0
	.zero		64


//--------------------- .nv.constant0._Z15fast_exp_kernelPKfPfi --------------------------
	.section	.nv.constant0._Z15fast_exp_kernelPKfPfi,"a",@progbits
	.sectionflags	@""
	.align	4
.nv.constant0._Z15fast_exp_kernelPKfPfi:
	.zero		916


//--------------------- .nv.constant0._Z11expf_kernelPKfPfi --------------------------
	.section	.nv.constant0._Z11expf_kernelPKfPfi,"a",@progbits
	.sectionflags	@""
	.align	4
.nv.constant0._Z11expf_kernelPKfPfi:
	.zero		916


//--------------------- SYMBOLS --------------------------

	.type		.nv.reservedSmem.offset0,@object
	.size		.nv.reservedSmem.offset0,0x4
